	.headerflags	@"EF_CUDA_TEXMODE_UNIFIED EF_CUDA_64BIT_ADDRESS EF_CUDA_ACCELERATORS EF_CUDA_SM90 EF_CUDA_VIRTUAL_SM(EF_CUDA_SM90)"
	.elftype	@"ET_EXEC"


//--------------------- .nv.info                  --------------------------
	.section	.nv.info,"",@"SHT_CUDA_INFO"
	.align	4


	//----- nvinfo : EIATTR_REGCOUNT
	.align		4
        /*0000*/ 	.byte	0x04, 0x2f
        /*0002*/ 	.short	(.L_1 - .L_0)
	.align		4
.L_0:
        /*0004*/ 	.word	index@(triton_poi_fused_mul_0)
        /*0008*/ 	.word	0x00000008


	//----- nvinfo : EIATTR_MIN_STACK_SIZE
	.align		4
.L_1:
        /*000c*/ 	.byte	0x04, 0x12
        /*000e*/ 	.short	(.L_3 - .L_2)
	.align		4
.L_2:
        /*0010*/ 	.word	index@(triton_poi_fused_mul_0)
        /*0014*/ 	.word	0x00000000


	//----- nvinfo : EIATTR_FRAME_SIZE
	.align		4
.L_3:
        /*0018*/ 	.byte	0x04, 0x11
        /*001a*/ 	.short	(.L_5 - .L_4)
	.align		4
.L_4:
        /*001c*/ 	.word	index@(triton_poi_fused_mul_0)
        /*0020*/ 	.word	0x00000000


	//----- nvinfo : EIATTR_MIN_STACK_SIZE
	.align		4
.L_5:
        /*0024*/ 	.byte	0x04, 0x12
        /*0026*/ 	.short	(.L_7 - .L_6)
	.align		4
.L_6:
        /*0028*/ 	.word	index@(triton_poi_fused_mul_0)
        /*002c*/ 	.word	0x00000000
.L_7:


//--------------------- .nv.info.triton_poi_fused_mul_0 --------------------------
	.section	.nv.info.triton_poi_fused_mul_0,"",@"SHT_CUDA_INFO"
	.sectionflags	@""
	.align	4


	//----- nvinfo : EIATTR_CUDA_API_VERSION
	.align		4
        /*0000*/ 	.byte	0x04, 0x37
        /*0002*/ 	.short	(.L_9 - .L_8)
.L_8:
        /*0004*/ 	.word	0x0000007c


	//----- nvinfo : EIATTR_KPARAM_INFO
	.align		4
.L_9:
        /*0008*/ 	.byte	0x04, 0x17
        /*000a*/ 	.short	(.L_11 - .L_10)
.L_10:
        /*000c*/ 	.word	0x00000000
        /*0010*/ 	.short	0x0001
        /*0012*/ 	.short	0x0008
        /*0014*/ 	.byte	0x00, 0xf0, 0x11, 0x00


	//----- nvinfo : EIATTR_KPARAM_INFO
	.align		4
.L_11:
        /*0018*/ 	.byte	0x04, 0x17
        /*001a*/ 	.short	(.L_13 - .L_12)
.L_12:
        /*001c*/ 	.word	0x00000000
        /*0020*/ 	.short	0x0000
        /*0022*/ 	.short	0x0000
        /*0024*/ 	.byte	0x00, 0xf4, 0x21, 0x00


	//----- nvinfo : EIATTR_SPARSE_MMA_MASK
	.align		4
.L_13:
        /*0028*/ 	.byte	0x03, 0x50
        /*002a*/ 	.short	0x0000


	//----- nvinfo : EIATTR_MAXREG_COUNT
	.align		4
        /*002c*/ 	.byte	0x03, 0x1b
        /*002e*/ 	.short	0x00ff


	//----- nvinfo : EIATTR_EXIT_INSTR_OFFSETS
	.align		4
        /*0030*/ 	.byte	0x04, 0x1c
        /*0032*/ 	.short	(.L_15 - .L_14)


	//   ....[0]....
.L_14:
        /*0034*/ 	.word	0x00000080


	//   ....[1]....
        /*0038*/ 	.word	0x000000c0


	//----- nvinfo : EIATTR_REQNTID
	.align		4
.L_15:
        /*003c*/ 	.byte	0x04, 0x10
        /*003e*/ 	.short	(.L_17 - .L_16)
.L_16:
        /*0040*/ 	.word	0x00000080
        /*0044*/ 	.word	0x00000001
        /*0048*/ 	.word	0x00000001


	//----- nvinfo : EIATTR_CBANK_PARAM_SIZE
	.align		4
.L_17:
        /*004c*/ 	.byte	0x03, 0x19
        /*004e*/ 	.short	0x000c


	//----- nvinfo : EIATTR_PARAM_CBANK
	.align		4
        /*0050*/ 	.byte	0x04, 0x0a
        /*0052*/ 	.short	(.L_19 - .L_18)
	.align		4
.L_18:
        /*0054*/ 	.word	index@(.nv.constant0.triton_poi_fused_mul_0)
        /*0058*/ 	.short	0x0210
        /*005a*/ 	.short	0x000c


	//----- nvinfo : EIATTR_SW_WAR
	.align		4
.L_19:
        /*005c*/ 	.byte	0x04, 0x36
        /*005e*/ 	.short	(.L_21 - .L_20)
.L_20:
        /*0060*/ 	.word	0x00000008
.L_21:


//--------------------- .nv.callgraph             --------------------------
	.section	.nv.callgraph,"",@"SHT_CUDA_CALLGRAPH"
	.align	4
	.sectionentsize	8
	.align		4
        /*0000*/ 	.word	0x00000000
	.align		4
        /*0004*/ 	.word	0xffffffff
	.align		4
        /*0008*/ 	.word	0x00000000
	.align		4
        /*000c*/ 	.word	0xfffffffe
	.align		4
        /*0010*/ 	.word	0x00000000
	.align		4
        /*0014*/ 	.word	0xfffffffd
	.align		4
        /*0018*/ 	.word	0x00000000
	.align		4
        /*001c*/ 	.word	0xfffffffc


//--------------------- .text.triton_poi_fused_mul_0 --------------------------
	.section	.text.triton_poi_fused_mul_0,"ax",@progbits
	.align	128
        .global         triton_poi_fused_mul_0
        .type           triton_poi_fused_mul_0,@function
        .size           triton_poi_fused_mul_0,(.L_x_1 - triton_poi_fused_mul_0)
        .other          triton_poi_fused_mul_0,@"STO_CUDA_ENTRY STV_DEFAULT"
triton_poi_fused_mul_0:
.text.triton_poi_fused_mul_0:
[----:B------:R-:W0:Y:S02]  /*0000*/  LDC R1, c[0x0][0x28] ;  /* 0x00000a00ff017b82 */ /* 0x000e240000000800 */
[----:B------:R-:W1:Y:S01]  /*0010*/  S2R R0, SR_TID.X ;  /* 0x0000000000007919 */ /* 0x000e620000002100 */
[----:B------:R-:W2:Y:S01]  /*0020*/  LDC.64 R2, c[0x0][0x210] ;  /* 0x00008400ff027b82 */ /* 0x000ea20000000a00 */
[----:B------:R-:W3:Y:S01]  /*0030*/  S2R R5, SR_CTAID.X ;  /* 0x0000000000057919 */ /* 0x000ee20000002500 */
[----:B-1----:R-:W-:-:S05]  /*0040*/  LOP3.LUT R0, R0, 0x7f, RZ, 0xc0, !PT ;  /* 0x0000007f00007812 */ /* 0x002fca00078ec0ff */
[----:B---3--:R-:W-:-:S04]  /*0050*/  IMAD R5, R5, 0x80, R0 ;  /* 0x0000008005057824 */ /* 0x008fc800078e0200 */
[C---:B--2---:R-:W-:Y:S01]  /*0060*/  IMAD.WIDE R2, R5.reuse, 0x4, R2 ;  /* 0x0000000405027825 */ /* 0x044fe200078e0202 */
[----:B------:R-:W-:-:S13]  /*0070*/  ISETP.GE.AND P0, PT, R5, 0x100, PT ;  /* 0x000001000500780c */ /* 0x000fda0003f06270 */
[----:B------:R-:W-:Y:S05]  /*0080*/  @P0 EXIT ;  /* 0x000000000000094d */ /* 0x000fea0003800000 */
[----:B------:R-:W-:Y:S01]  /*0090*/  HFMA2.MMA R5, -RZ, RZ, 3.390625, 0 ;  /* 0x42c80000ff057435 */ /* 0x000fe200000001ff */
[----:B------:R-:W-:-:S06]  /*00a0*/  ULDC.64 UR4, c[0x0][0x208] ;  /* 0x0000820000047ab9 */ /* 0x000fcc0000000a00 */
[----:B------:R-:W-:Y:S01]  /*00b0*/  STG.E desc[UR4][R2.64], R5 ;  /* 0x0000000502007986 */ /* 0x000fe2000c101904 */
[----:B------:R-:W-:Y:S05]  /*00c0*/  EXIT ;  /* 0x000000000000794d */ /* 0x000fea0003800000 */
.L_x_0:
[----:B------:R-:W-:-:S00]  /*00d0*/  BRA `(.L_x_0) ;  /* 0xfffffffc00fc7947 */ /* 0x000fc0000383ffff */
[----:B------:R-:W-:-:S00]  /*00e0*/  NOP ;  /* 0x0000000000007918 */ /* 0x000fc00000000000 */
        /* <DEDUP_REMOVED lines=9> */
.L_x_1:


//--------------------- .nv.constant0.triton_poi_fused_mul_0 --------------------------
	.section	.nv.constant0.triton_poi_fused_mul_0,"a",@progbits
	.sectionflags	@""
	.align	4
.nv.constant0.triton_poi_fused_mul_0:
	.zero		540
